	.headerflags	@"EF_CUDA_TEXMODE_UNIFIED EF_CUDA_64BIT_ADDRESS EF_CUDA_ACCELERATORS EF_CUDA_SM90 EF_CUDA_VIRTUAL_SM(EF_CUDA_SM90)"
	.elftype	@"ET_EXEC"


//--------------------- .nv.info                  --------------------------
	.section	.nv.info,"",@"SHT_CUDA_INFO"
	.align	4


	//----- nvinfo : EIATTR_REGCOUNT
	.align		4
        /*0000*/ 	.byte	0x04, 0x2f
        /*0002*/ 	.short	(.L_1 - .L_0)
	.align		4
.L_0:
        /*0004*/ 	.word	index@(triton_poi_fused_add_addmm_mul_85)
        /*0008*/ 	.word	0x0000001e


	//----- nvinfo : EIATTR_MIN_STACK_SIZE
	.align		4
.L_1:
        /*000c*/ 	.byte	0x04, 0x12
        /*000e*/ 	.short	(.L_3 - .L_2)
	.align		4
.L_2:
        /*0010*/ 	.word	index@(triton_poi_fused_add_addmm_mul_85)
        /*0014*/ 	.word	0x00000000


	//----- nvinfo : EIATTR_FRAME_SIZE
	.align		4
.L_3:
        /*0018*/ 	.byte	0x04, 0x11
        /*001a*/ 	.short	(.L_5 - .L_4)
	.align		4
.L_4:
        /*001c*/ 	.word	index@(triton_poi_fused_add_addmm_mul_85)
        /*0020*/ 	.word	0x00000000


	//----- nvinfo : EIATTR_MIN_STACK_SIZE
	.align		4
.L_5:
        /*0024*/ 	.byte	0x04, 0x12
        /*0026*/ 	.short	(.L_7 - .L_6)
	.align		4
.L_6:
        /*0028*/ 	.word	index@(triton_poi_fused_add_addmm_mul_85)
        /*002c*/ 	.word	0x00000000
.L_7:


//--------------------- .nv.info.triton_poi_fused_add_addmm_mul_85 --------------------------
	.section	.nv.info.triton_poi_fused_add_addmm_mul_85,"",@"SHT_CUDA_INFO"
	.sectionflags	@""
	.align	4


	//----- nvinfo : EIATTR_CUDA_API_VERSION
	.align		4
        /*0000*/ 	.byte	0x04, 0x37
        /*0002*/ 	.short	(.L_9 - .L_8)
.L_8:
        /*0004*/ 	.word	0x0000007c


	//----- nvinfo : EIATTR_KPARAM_INFO
	.align		4
.L_9:
        /*0008*/ 	.byte	0x04, 0x17
        /*000a*/ 	.short	(.L_11 - .L_10)
.L_10:
        /*000c*/ 	.word	0x00000000
        /*0010*/ 	.short	0x0004
        /*0012*/ 	.short	0x0020
        /*0014*/ 	.byte	0x00, 0xf0, 0x11, 0x00


	//----- nvinfo : EIATTR_KPARAM_INFO
	.align		4
.L_11:
        /*0018*/ 	.byte	0x04, 0x17
        /*001a*/ 	.short	(.L_13 - .L_12)
.L_12:
        /*001c*/ 	.word	0x00000000
        /*0020*/ 	.short	0x0003
        /*0022*/ 	.short	0x0018
        /*0024*/ 	.byte	0x00, 0xf4, 0x21, 0x00


	//----- nvinfo : EIATTR_KPARAM_INFO
	.align		4
.L_13:
        /*0028*/ 	.byte	0x04, 0x17
        /*002a*/ 	.short	(.L_15 - .L_14)
.L_14:
        /*002c*/ 	.word	0x00000000
        /*0030*/ 	.short	0x0002
        /*0032*/ 	.short	0x0010
        /*0034*/ 	.byte	0x00, 0xf4, 0x21, 0x00


	//----- nvinfo : EIATTR_KPARAM_INFO
	.align		4
.L_15:
        /*0038*/ 	.byte	0x04, 0x17
        /*003a*/ 	.short	(.L_17 - .L_16)
.L_16:
        /*003c*/ 	.word	0x00000000
        /*0040*/ 	.short	0x0001
        /*0042*/ 	.short	0x0008
        /*0044*/ 	.byte	0x00, 0xf4, 0x21, 0x00


	//----- nvinfo : EIATTR_KPARAM_INFO
	.align		4
.L_17:
        /*0048*/ 	.byte	0x04, 0x17
        /*004a*/ 	.short	(.L_19 - .L_18)
.L_18:
        /*004c*/ 	.word	0x00000000
        /*0050*/ 	.short	0x0000
        /*0052*/ 	.short	0x0000
        /*0054*/ 	.byte	0x00, 0xf4, 0x21, 0x00


	//----- nvinfo : EIATTR_SPARSE_MMA_MASK
	.align		4
.L_19:
        /*0058*/ 	.byte	0x03, 0x50
        /*005a*/ 	.short	0x0000


	//----- nvinfo : EIATTR_MAXREG_COUNT
	.align		4
        /*005c*/ 	.byte	0x03, 0x1b
        /*005e*/ 	.short	0x00ff


	//----- nvinfo : EIATTR_EXIT_INSTR_OFFSETS
	.align		4
        /*0060*/ 	.byte	0x04, 0x1c
        /*0062*/ 	.short	(.L_21 - .L_20)


	//   ....[0]....
.L_20:
        /*0064*/ 	.word	0x00000320


	//----- nvinfo : EIATTR_REQNTID
	.align		4
.L_21:
        /*0068*/ 	.byte	0x04, 0x10
        /*006a*/ 	.short	(.L_23 - .L_22)
.L_22:
        /*006c*/ 	.word	0x00000080
        /*0070*/ 	.word	0x00000001
        /*0074*/ 	.word	0x00000001


	//----- nvinfo : EIATTR_CBANK_PARAM_SIZE
	.align		4
.L_23:
        /*0078*/ 	.byte	0x03, 0x19
        /*007a*/ 	.short	0x0024


	//----- nvinfo : EIATTR_PARAM_CBANK
	.align		4
        /*007c*/ 	.byte	0x04, 0x0a
        /*007e*/ 	.short	(.L_25 - .L_24)
	.align		4
.L_24:
        /*0080*/ 	.word	index@(.nv.constant0.triton_poi_fused_add_addmm_mul_85)
        /*0084*/ 	.short	0x0210
        /*0086*/ 	.short	0x0024


	//----- nvinfo : EIATTR_SW_WAR
	.align		4
.L_25:
        /*0088*/ 	.byte	0x04, 0x36
        /*008a*/ 	.short	(.L_27 - .L_26)
.L_26:
        /*008c*/ 	.word	0x00000008
.L_27:


//--------------------- .nv.callgraph             --------------------------
	.section	.nv.callgraph,"",@"SHT_CUDA_CALLGRAPH"
	.align	4
	.sectionentsize	8
	.align		4
        /*0000*/ 	.word	0x00000000
	.align		4
        /*0004*/ 	.word	0xffffffff
	.align		4
        /*0008*/ 	.word	0x00000000
	.align		4
        /*000c*/ 	.word	0xfffffffe
	.align		4
        /*0010*/ 	.word	0x00000000
	.align		4
        /*0014*/ 	.word	0xfffffffd
	.align		4
        /*0018*/ 	.word	0x00000000
	.align		4
        /*001c*/ 	.word	0xfffffffc


//--------------------- .text.triton_poi_fused_add_addmm_mul_85 --------------------------
	.section	.text.triton_poi_fused_add_addmm_mul_85,"ax",@progbits
	.align	128
        .global         triton_poi_fused_add_addmm_mul_85
        .type           triton_poi_fused_add_addmm_mul_85,@function
        .size           triton_poi_fused_add_addmm_mul_85,(.L_x_1 - triton_poi_fused_add_addmm_mul_85)
        .other          triton_poi_fused_add_addmm_mul_85,@"STO_CUDA_ENTRY STV_DEFAULT"
triton_poi_fused_add_addmm_mul_85:
.text.triton_poi_fused_add_addmm_mul_85:
[----:B------:R-:W-:Y:S01]  /*0000*/  LDC R1, c[0x0][0x28] ;  /* 0x00000a00ff017b82 */ /* 0x000fe20000000800 */
[----:B------:R-:W1:Y:S07]  /*0010*/  S2R R0, SR_TID.X ;  /* 0x0000000000007919 */ /* 0x000e6e0000002100 */
[----:B------:R-:W2:Y:S01]  /*0020*/  LDC.64 R4, c[0x0][0x220] ;  /* 0x00008800ff047b82 */ /* 0x000ea20000000a00 */
[----:B------:R-:W-:Y:S01]  /*0030*/  ULDC.64 UR4, c[0x0][0x208] ;  /* 0x0000820000047ab9 */ /* 0x000fe20000000a00 */
[----:B------:R-:W3:Y:S06]  /*0040*/  S2R R3, SR_CTAID.X ;  /* 0x0000000000037919 */ /* 0x000eec0000002500 */
[----:B------:R-:W4:Y:S08]  /*0050*/  LDC.64 R8, c[0x0][0x218] ;  /* 0x00008600ff087b82 */ /* 0x000f300000000a00 */
[----:B------:R-:W5:Y:S01]  /*0060*/  LDC.64 R12, c[0x0][0x210] ;  /* 0x00008400ff0c7b82 */ /* 0x000f620000000a00 */
[----:B-1----:R-:W-:-:S04]  /*0070*/  SHF.L.U32 R0, R0, 0x2, RZ ;  /* 0x0000000200007819 */ /* 0x002fc800000006ff */
[----:B------:R-:W-:-:S04]  /*0080*/  LOP3.LUT R0, R0, 0x1fc, RZ, 0xc0, !PT ;  /* 0x000001fc00007812 */ /* 0x000fc800078ec0ff */
[----:B---3--:R-:W-:-:S04]  /*0090*/  LEA R0, R3, R0, 0x9 ;  /* 0x0000000003007211 */ /* 0x008fc800078e48ff */
[----:B------:R-:W-:Y:S01]  /*00a0*/  SHF.R.S32.HI R3, RZ, 0x1f, R0 ;  /* 0x0000001fff037819 */ /* 0x000fe20000011400 */
[----:B------:R-:W-:-:S03]  /*00b0*/  IMAD.HI R6, R0, 0x38e38e39, RZ ;  /* 0x38e38e3900067827 */ /* 0x000fc600078e02ff */
[----:B------:R-:W-:Y:S02]  /*00c0*/  LEA.HI R2, R3, R0, RZ, 0x9 ;  /* 0x0000000003027211 */ /* 0x000fe400078f48ff */
[----:B------:R-:W-:Y:S02]  /*00d0*/  SHF.R.U32.HI R7, RZ, 0x1f, R6 ;  /* 0x0000001fff077819 */ /* 0x000fe40000011606 */
[----:B------:R-:W-:Y:S02]  /*00e0*/  LOP3.LUT R3, R2, 0xfffffe00, RZ, 0xc0, !PT ;  /* 0xfffffe0002037812 */ /* 0x000fe400078ec0ff */
[----:B------:R-:W-:Y:S02]  /*00f0*/  LEA.HI.SX32 R6, R6, R7, 0x15 ;  /* 0x0000000706067211 */ /* 0x000fe400078faaff */
[----:B------:R-:W-:-:S05]  /*0100*/  IADD3 R3, R0, -R3, RZ ;  /* 0x8000000300037210 */ /* 0x000fca0007ffe0ff */
[----:B------:R-:W-:Y:S02]  /*0110*/  IMAD R25, R6, 0x2400, R3 ;  /* 0x0000240006197824 */ /* 0x000fe400078e0203 */
[----:B--2---:R-:W-:-:S04]  /*0120*/  IMAD.WIDE R4, R3, 0x4, R4 ;  /* 0x0000000403047825 */ /* 0x004fc800078e0204 */
[----:B------:R-:W-:Y:S02]  /*0130*/  IMAD R7, R6, -0x2200, R25 ;  /* 0xffffde0006077824 */ /* 0x000fe400078e0219 */
[----:B-----5:R-:W-:-:S04]  /*0140*/  IMAD.WIDE R24, R25, 0x4, R12 ;  /* 0x0000000419187825 */ /* 0x020fc800078e020c */
[----:B----4-:R-:W-:Y:S01]  /*0150*/  IMAD.WIDE R8, R7, 0x4, R8 ;  /* 0x0000000407087825 */ /* 0x010fe200078e0208 */
[----:B------:R-:W2:Y:S04]  /*0160*/  LDG.E.EL.128 R20, desc[UR4][R24.64+0x7000] ;  /* 0x0070000418147981 */ /* 0x000ea8000c2e1d00 */
[----:B------:R-:W3:Y:S01]  /*0170*/  LDG.E.EL.128 R4, desc[UR4][R4.64] ;  /* 0x0000000404047981 */ /* 0x000ee2000c2e1d00 */
[----:B------:R-:W-:-:S03]  /*0180*/  IMAD.WIDE R16, R0, 0x4, R12 ;  /* 0x0000000400107825 */ /* 0x000fc600078e020c */
[----:B------:R-:W3:Y:S04]  /*0190*/  LDG.E.EL.128 R8, desc[UR4][R8.64] ;  /* 0x0000000408087981 */ /* 0x000ee8000c2e1d00 */
[----:B------:R-:W4:Y:S04]  /*01a0*/  LDG.E.EL.128 R12, desc[UR4][R24.64+0x7800] ;  /* 0x00780004180c7981 */ /* 0x000f28000c2e1d00 */
[----:B------:R-:W2:Y:S01]  /*01b0*/  LDG.E.128 R16, desc[UR4][R16.64] ;  /* 0x0000000410107981 */ /* 0x000ea2000c1e1d00 */
[----:B------:R-:W-:-:S05]  /*01c0*/  SHF.R.S32.HI R26, RZ, 0x9, R2 ;  /* 0x00000009ff1a7819 */ /* 0x000fca0000011402 */
[----:B------:R-:W-:-:S05]  /*01d0*/  IMAD.HI R2, R26, 0x38e38e39, RZ ;  /* 0x38e38e391a027827 */ /* 0x000fca00078e02ff */
[----:B------:R-:W-:-:S04]  /*01e0*/  SHF.R.U32.HI R3, RZ, 0x1f, R2 ;  /* 0x0000001fff037819 */ /* 0x000fc80000011602 */
[----:B------:R-:W-:Y:S02]  /*01f0*/  LEA.HI.SX32 R27, R2, R3, 0x1e ;  /* 0x00000003021b7211 */ /* 0x000fe400078ff2ff */
[----:B------:R-:W1:Y:S03]  /*0200*/  LDC.64 R2, c[0x0][0x228] ;  /* 0x00008a00ff027b82 */ /* 0x000e660000000a00 */
[----:B------:R-:W-:-:S05]  /*0210*/  IMAD R27, R27, -0x12, R26 ;  /* 0xffffffee1b1b7824 */ /* 0x000fca00078e021a */
[C---:B------:R-:W-:Y:S02]  /*0220*/  ISETP.NE.AND P0, PT, R27.reuse, 0xf, PT ;  /* 0x0000000f1b00780c */ /* 0x040fe40003f05270 */
[----:B------:R-:W-:Y:S01]  /*0230*/  ISETP.NE.AND P1, PT, R27, 0xe, PT ;  /* 0x0000000e1b00780c */ /* 0x000fe20003f25270 */
[----:B-1----:R-:W-:-:S04]  /*0240*/  IMAD.WIDE R2, R0, 0x4, R2 ;  /* 0x0000000400027825 */ /* 0x002fc800078e0202 */
[----:B---3--:R-:W-:Y:S01]  /*0250*/  FADD R27, R8, R4 ;  /* 0x00000004081b7221 */ /* 0x008fe20000000000 */
[----:B------:R-:W-:Y:S01]  /*0260*/  FADD R4, R9, R5 ;  /* 0x0000000509047221 */ /* 0x000fe20000000000 */
[----:B------:R-:W-:Y:S01]  /*0270*/  FADD R5, R10, R6 ;  /* 0x000000060a057221 */ /* 0x000fe20000000000 */
[----:B------:R-:W-:Y:S01]  /*0280*/  FADD R6, R11, R7 ;  /* 0x000000070b067221 */ /* 0x000fe20000000000 */
[----:B----4-:R-:W-:Y:S01]  /*0290*/  FADD R12, R12, R27 ;  /* 0x0000001b0c0c7221 */ /* 0x010fe20000000000 */
[----:B------:R-:W-:Y:S01]  /*02a0*/  FADD R13, R13, R4 ;  /* 0x000000040d0d7221 */ /* 0x000fe20000000000 */
[----:B------:R-:W-:Y:S01]  /*02b0*/  FADD R14, R14, R5 ;  /* 0x000000050e0e7221 */ /* 0x000fe20000000000 */
[----:B------:R-:W-:Y:S01]  /*02c0*/  FADD R15, R15, R6 ;  /* 0x000000060f0f7221 */ /* 0x000fe20000000000 */
[----:B--2---:R-:W-:Y:S02]  /*02d0*/  @P0 SEL R12, R20, R16, !P1 ;  /* 0x00000010140c0207 */ /* 0x004fe40004800000 */
[----:B------:R-:W-:-:S02]  /*02e0*/  @P0 SEL R13, R21, R17, !P1 ;  /* 0x00000011150d0207 */ /* 0x000fc40004800000 */
[----:B------:R-:W-:Y:S02]  /*02f0*/  @P0 SEL R14, R22, R18, !P1 ;  /* 0x00000012160e0207 */ /* 0x000fe40004800000 */
[----:B------:R-:W-:-:S05]  /*0300*/  @P0 SEL R15, R23, R19, !P1 ;  /* 0x00000013170f0207 */ /* 0x000fca0004800000 */
[----:B------:R-:W-:Y:S01]  /*0310*/  STG.E.128 desc[UR4][R2.64], R12 ;  /* 0x0000000c02007986 */ /* 0x000fe2000c101d04 */
[----:B------:R-:W-:Y:S05]  /*0320*/  EXIT ;  /* 0x000000000000794d */ /* 0x000fea0003800000 */
.L_x_0:
[----:B------:R-:W-:-:S00]  /*0330*/  BRA `(.L_x_0) ;  /* 0xfffffffc00fc7947 */ /* 0x000fc0000383ffff */
[----:B------:R-:W-:-:S00]  /*0340*/  NOP ;  /* 0x0000000000007918 */ /* 0x000fc00000000000 */
        /* <DEDUP_REMOVED lines=11> */
.L_x_1:


//--------------------- .nv.constant0.triton_poi_fused_add_addmm_mul_85 --------------------------
	.section	.nv.constant0.triton_poi_fused_add_addmm_mul_85,"a",@progbits
	.sectionflags	@""
	.align	4
.nv.constant0.triton_poi_fused_add_addmm_mul_85:
	.zero		564
